	.headerflags	@"EF_CUDA_TEXMODE_UNIFIED EF_CUDA_64BIT_ADDRESS EF_CUDA_ACCELERATORS EF_CUDA_SM90 EF_CUDA_VIRTUAL_SM(EF_CUDA_SM90)"
	.elftype	@"ET_EXEC"


//--------------------- .nv.info                  --------------------------
	.section	.nv.info,"",@"SHT_CUDA_INFO"
	.align	4


	//----- nvinfo : EIATTR_REGCOUNT
	.align		4
        /*0000*/ 	.byte	0x04, 0x2f
        /*0002*/ 	.short	(.L_1 - .L_0)
	.align		4
.L_0:
        /*0004*/ 	.word	index@(triton_poi_fused_avg_pool2d_3)
        /*0008*/ 	.word	0x00000020


	//----- nvinfo : EIATTR_MIN_STACK_SIZE
	.align		4
.L_1:
        /*000c*/ 	.byte	0x04, 0x12
        /*000e*/ 	.short	(.L_3 - .L_2)
	.align		4
.L_2:
        /*0010*/ 	.word	index@(triton_poi_fused_avg_pool2d_3)
        /*0014*/ 	.word	0x00000000


	//----- nvinfo : EIATTR_FRAME_SIZE
	.align		4
.L_3:
        /*0018*/ 	.byte	0x04, 0x11
        /*001a*/ 	.short	(.L_5 - .L_4)
	.align		4
.L_4:
        /*001c*/ 	.word	index@(triton_poi_fused_avg_pool2d_3)
        /*0020*/ 	.word	0x00000000


	//----- nvinfo : EIATTR_MIN_STACK_SIZE
	.align		4
.L_5:
        /*0024*/ 	.byte	0x04, 0x12
        /*0026*/ 	.short	(.L_7 - .L_6)
	.align		4
.L_6:
        /*0028*/ 	.word	index@(triton_poi_fused_avg_pool2d_3)
        /*002c*/ 	.word	0x00000000
.L_7:


//--------------------- .nv.info.triton_poi_fused_avg_pool2d_3 --------------------------
	.section	.nv.info.triton_poi_fused_avg_pool2d_3,"",@"SHT_CUDA_INFO"
	.sectionflags	@""
	.align	4


	//----- nvinfo : EIATTR_CUDA_API_VERSION
	.align		4
        /*0000*/ 	.byte	0x04, 0x37
        /*0002*/ 	.short	(.L_9 - .L_8)
.L_8:
        /*0004*/ 	.word	0x0000007c


	//----- nvinfo : EIATTR_KPARAM_INFO
	.align		4
.L_9:
        /*0008*/ 	.byte	0x04, 0x17
        /*000a*/ 	.short	(.L_11 - .L_10)
.L_10:
        /*000c*/ 	.word	0x00000000
        /*0010*/ 	.short	0x0002
        /*0012*/ 	.short	0x0010
        /*0014*/ 	.byte	0x00, 0xf0, 0x11, 0x00


	//----- nvinfo : EIATTR_KPARAM_INFO
	.align		4
.L_11:
        /*0018*/ 	.byte	0x04, 0x17
        /*001a*/ 	.short	(.L_13 - .L_12)
.L_12:
        /*001c*/ 	.word	0x00000000
        /*0020*/ 	.short	0x0001
        /*0022*/ 	.short	0x0008
        /*0024*/ 	.byte	0x00, 0xf4, 0x21, 0x00


	//----- nvinfo : EIATTR_KPARAM_INFO
	.align		4
.L_13:
        /*0028*/ 	.byte	0x04, 0x17
        /*002a*/ 	.short	(.L_15 - .L_14)
.L_14:
        /*002c*/ 	.word	0x00000000
        /*0030*/ 	.short	0x0000
        /*0032*/ 	.short	0x0000
        /*0034*/ 	.byte	0x00, 0xf4, 0x21, 0x00


	//----- nvinfo : EIATTR_SPARSE_MMA_MASK
	.align		4
.L_15:
        /*0038*/ 	.byte	0x03, 0x50
        /*003a*/ 	.short	0x0000


	//----- nvinfo : EIATTR_MAXREG_COUNT
	.align		4
        /*003c*/ 	.byte	0x03, 0x1b
        /*003e*/ 	.short	0x00ff


	//----- nvinfo : EIATTR_EXIT_INSTR_OFFSETS
	.align		4
        /*0040*/ 	.byte	0x04, 0x1c
        /*0042*/ 	.short	(.L_17 - .L_16)


	//   ....[0]....
.L_16:
        /*0044*/ 	.word	0x00000590


	//----- nvinfo : EIATTR_REQNTID
	.align		4
.L_17:
        /*0048*/ 	.byte	0x04, 0x10
        /*004a*/ 	.short	(.L_19 - .L_18)
.L_18:
        /*004c*/ 	.word	0x00000080
        /*0050*/ 	.word	0x00000001
        /*0054*/ 	.word	0x00000001


	//----- nvinfo : EIATTR_CBANK_PARAM_SIZE
	.align		4
.L_19:
        /*0058*/ 	.byte	0x03, 0x19
        /*005a*/ 	.short	0x0014


	//----- nvinfo : EIATTR_PARAM_CBANK
	.align		4
        /*005c*/ 	.byte	0x04, 0x0a
        /*005e*/ 	.short	(.L_21 - .L_20)
	.align		4
.L_20:
        /*0060*/ 	.word	index@(.nv.constant0.triton_poi_fused_avg_pool2d_3)
        /*0064*/ 	.short	0x0210
        /*0066*/ 	.short	0x0014


	//----- nvinfo : EIATTR_SW_WAR
	.align		4
.L_21:
        /*0068*/ 	.byte	0x04, 0x36
        /*006a*/ 	.short	(.L_23 - .L_22)
.L_22:
        /*006c*/ 	.word	0x00000008
.L_23:


//--------------------- .nv.callgraph             --------------------------
	.section	.nv.callgraph,"",@"SHT_CUDA_CALLGRAPH"
	.align	4
	.sectionentsize	8
	.align		4
        /*0000*/ 	.word	0x00000000
	.align		4
        /*0004*/ 	.word	0xffffffff
	.align		4
        /*0008*/ 	.word	0x00000000
	.align		4
        /*000c*/ 	.word	0xfffffffe
	.align		4
        /*0010*/ 	.word	0x00000000
	.align		4
        /*0014*/ 	.word	0xfffffffd
	.align		4
        /*0018*/ 	.word	0x00000000
	.align		4
        /*001c*/ 	.word	0xfffffffc


//--------------------- .text.triton_poi_fused_avg_pool2d_3 --------------------------
	.section	.text.triton_poi_fused_avg_pool2d_3,"ax",@progbits
	.align	128
        .global         triton_poi_fused_avg_pool2d_3
        .type           triton_poi_fused_avg_pool2d_3,@function
        .size           triton_poi_fused_avg_pool2d_3,(.L_x_1 - triton_poi_fused_avg_pool2d_3)
        .other          triton_poi_fused_avg_pool2d_3,@"STO_CUDA_ENTRY STV_DEFAULT"
triton_poi_fused_avg_pool2d_3:
.text.triton_poi_fused_avg_pool2d_3:
[----:B------:R-:W-:Y:S01]  /*0000*/  LDC R1, c[0x0][0x28] ;  /* 0x00000a00ff017b82 */ /* 0x000fe20000000800 */
[----:B------:R-:W1:Y:S07]  /*0010*/  S2R R0, SR_TID.X ;  /* 0x0000000000007919 */ /* 0x000e6e0000002100 */
[----:B------:R-:W2:Y:S01]  /*0020*/  LDC.64 R14, c[0x0][0x210] ;  /* 0x00008400ff0e7b82 */ /* 0x000ea20000000a00 */
[----:B------:R-:W-:Y:S01]  /*0030*/  ULDC.64 UR4, c[0x0][0x208] ;  /* 0x0000820000047ab9 */ /* 0x000fe20000000a00 */
[----:B------:R-:W3:Y:S01]  /*0040*/  S2R R3, SR_CTAID.X ;  /* 0x0000000000037919 */ /* 0x000ee20000002500 */
[----:B-1----:R-:W-:-:S04]  /*0050*/  SHF.L.U32 R0, R0, 0x2, RZ ;  /* 0x0000000200007819 */ /* 0x002fc800000006ff */
[----:B------:R-:W-:Y:S02]  /*0060*/  LOP3.LUT R0, R0, 0x1fc, RZ, 0xc0, !PT ;  /* 0x000001fc00007812 */ /* 0x000fe400078ec0ff */
[----:B---3--:R-:W-:Y:S02]  /*0070*/  SHF.R.S32.HI R7, RZ, 0x16, R3 ;  /* 0x00000016ff077819 */ /* 0x008fe40000011403 */
[----:B------:R-:W-:Y:S02]  /*0080*/  LEA R16, R3, R0, 0x9 ;  /* 0x0000000003107211 */ /* 0x000fe400078e48ff */
[----:B------:R-:W-:Y:S02]  /*0090*/  SGXT R7, R7, 0x1 ;  /* 0x000000010707781a */ /* 0x000fe40000000200 */
[----:B------:R-:W-:Y:S01]  /*00a0*/  SHF.R.S32.HI R5, RZ, 0x1f, R16 ;  /* 0x0000001fff057819 */ /* 0x000fe20000011410 */
[----:B------:R-:W-:Y:S01]  /*00b0*/  VIADD R3, R16, 0x3 ;  /* 0x0000000310037836 */ /* 0x000fe20000000000 */
[----:B------:R-:W-:-:S02]  /*00c0*/  IADD3 R2, R16, 0x2, RZ ;  /* 0x0000000210027810 */ /* 0x000fc40007ffe0ff */
[----:B------:R-:W-:Y:S02]  /*00d0*/  IADD3 R0, R16, 0x1, RZ ;  /* 0x0000000110007810 */ /* 0x000fe40007ffe0ff */
[----:B------:R-:W-:Y:S02]  /*00e0*/  LEA.HI R5, R5, R16, RZ, 0x4 ;  /* 0x0000001005057211 */ /* 0x000fe400078f20ff */
[C---:B------:R-:W-:Y:S02]  /*00f0*/  LEA.HI R6, R7.reuse, R2, RZ, 0x4 ;  /* 0x0000000207067211 */ /* 0x040fe400078f20ff */
[C---:B------:R-:W-:Y:S02]  /*0100*/  LEA.HI R4, R7.reuse, R0, RZ, 0x4 ;  /* 0x0000000007047211 */ /* 0x040fe400078f20ff */
[----:B------:R-:W-:Y:S02]  /*0110*/  LEA.HI R8, R7, R3, RZ, 0x4 ;  /* 0x0000000307087211 */ /* 0x000fe400078f20ff */
[----:B------:R-:W-:-:S02]  /*0120*/  LOP3.LUT R7, R5, 0x7ffffff0, RZ, 0xc0, !PT ;  /* 0x7ffffff005077812 */ /* 0x000fc400078ec0ff */
[----:B------:R-:W-:Y:S02]  /*0130*/  SHF.L.U32 R10, R5, 0x2, RZ ;  /* 0x00000002050a7819 */ /* 0x000fe400000006ff */
[----:B------:R-:W-:Y:S02]  /*0140*/  LOP3.LUT R9, R6, 0x7ffffff0, RZ, 0xc0, !PT ;  /* 0x7ffffff006097812 */ /* 0x000fe400078ec0ff */
[----:B------:R-:W-:Y:S02]  /*0150*/  LOP3.LUT R5, R4, 0x7ffffff0, RZ, 0xc0, !PT ;  /* 0x7ffffff004057812 */ /* 0x000fe400078ec0ff */
[----:B------:R-:W-:Y:S01]  /*0160*/  LOP3.LUT R8, R8, 0x7ffffff0, RZ, 0xc0, !PT ;  /* 0x7ffffff008087812 */ /* 0x000fe200078ec0ff */
[----:B------:R-:W-:Y:S01]  /*0170*/  IMAD.IADD R13, R2, 0x1, -R9 ;  /* 0x00000001020d7824 */ /* 0x000fe200078e0a09 */
[----:B------:R-:W-:Y:S02]  /*0180*/  IADD3 R7, R16, -R7, RZ ;  /* 0x8000000710077210 */ /* 0x000fe40007ffe0ff */
[----:B------:R-:W-:-:S02]  /*0190*/  LOP3.LUT R10, R10, 0xffffffc0, RZ, 0xc0, !PT ;  /* 0xffffffc00a0a7812 */ /* 0x000fc400078ec0ff */
[----:B------:R-:W-:Y:S02]  /*01a0*/  IADD3 R5, R0, -R5, RZ ;  /* 0x8000000500057210 */ /* 0x000fe40007ffe0ff */
[----:B------:R-:W-:Y:S01]  /*01b0*/  IADD3 R23, R3, -R8, RZ ;  /* 0x8000000803177210 */ /* 0x000fe20007ffe0ff */
[----:B------:R-:W-:Y:S01]  /*01c0*/  IMAD R19, R13, 0x2, R10 ;  /* 0x000000020d137824 */ /* 0x000fe200078e020a */
[-C--:B------:R-:W-:Y:S02]  /*01d0*/  LEA R3, R7, R10.reuse, 0x1 ;  /* 0x0000000a07037211 */ /* 0x080fe400078e08ff */
[-C--:B------:R-:W-:Y:S02]  /*01e0*/  LEA R17, R5, R10.reuse, 0x1 ;  /* 0x0000000a05117211 */ /* 0x080fe400078e08ff */
[----:B------:R-:W-:Y:S01]  /*01f0*/  LOP3.LUT R0, R10, 0x20, RZ, 0xfc, !PT ;  /* 0x000000200a007812 */ /* 0x000fe200078efcff */
[----:B--2---:R-:W-:Y:S01]  /*0200*/  IMAD.WIDE R2, R3, 0x4, R14 ;  /* 0x0000000403027825 */ /* 0x004fe200078e020e */
[----:B------:R-:W-:-:S02]  /*0210*/  LEA R29, R23, R10, 0x1 ;  /* 0x0000000a171d7211 */ /* 0x000fc400078e08ff */
[----:B------:R-:W-:Y:S01]  /*0220*/  LOP3.LUT R10, R10, 0x21, RZ, 0xfc, !PT ;  /* 0x000000210a0a7812 */ /* 0x000fe200078efcff */
[----:B------:R-:W-:Y:S01]  /*0230*/  IMAD R11, R23, 0x2, R0 ;  /* 0x00000002170b7824 */ /* 0x000fe200078e0200 */
[C---:B------:R-:W-:Y:S02]  /*0240*/  LEA R8, R5.reuse, R0, 0x1 ;  /* 0x0000000005087211 */ /* 0x040fe400078e08ff */
[----:B------:R-:W-:Y:S01]  /*0250*/  LEA R9, R5, R10, 0x1 ;  /* 0x0000000a05097211 */ /* 0x000fe200078e08ff */
[--C-:B------:R-:W-:Y:S01]  /*0260*/  IMAD.WIDE R4, R17, 0x4, R14.reuse ;  /* 0x0000000411047825 */ /* 0x100fe200078e020e */
[-C--:B------:R-:W-:Y:S01]  /*0270*/  LEA R25, R7, R0.reuse, 0x1 ;  /* 0x0000000007197211 */ /* 0x080fe200078e08ff */
[----:B------:R-:W2:Y:S01]  /*0280*/  LDG.E.EL R17, desc[UR4][R2.64] ;  /* 0x0000000402117981 */ /* 0x000ea2000c2e1900 */
[----:B------:R-:W-:Y:S01]  /*0290*/  LEA R6, R13, R0, 0x1 ;  /* 0x000000000d067211 */ /* 0x000fe200078e08ff */
[--C-:B------:R-:W-:Y:S01]  /*02a0*/  IMAD.WIDE R28, R29, 0x4, R14.reuse ;  /* 0x000000041d1c7825 */ /* 0x100fe200078e020e */
[-C--:B------:R-:W-:Y:S01]  /*02b0*/  LEA R7, R7, R10.reuse, 0x1 ;  /* 0x0000000a07077211 */ /* 0x080fe200078e08ff */
[----:B------:R1:W2:Y:S01]  /*02c0*/  LDG.E.EL R0, desc[UR4][R2.64+0x4] ;  /* 0x0000040402007981 */ /* 0x0002a2000c2e1900 */
[-C--:B------:R-:W-:Y:S01]  /*02d0*/  LEA R13, R13, R10.reuse, 0x1 ;  /* 0x0000000a0d0d7211 */ /* 0x080fe200078e08ff */
[--C-:B------:R-:W-:Y:S01]  /*02e0*/  IMAD.WIDE R24, R25, 0x4, R14.reuse ;  /* 0x0000000419187825 */ /* 0x100fe200078e020e */
[----:B------:R-:W-:Y:S01]  /*02f0*/  LEA R23, R23, R10, 0x1 ;  /* 0x0000000a17177211 */ /* 0x000fe200078e08ff */
[----:B------:R-:W3:Y:S04]  /*0300*/  LDG.E.EL R18, desc[UR4][R4.64] ;  /* 0x0000000404127981 */ /* 0x000ee8000c2e1900 */
[----:B------:R-:W4:Y:S01]  /*0310*/  LDG.E.EL R22, desc[UR4][R28.64] ;  /* 0x000000041c167981 */ /* 0x000f22000c2e1900 */
[----:B-1----:R-:W-:-:S03]  /*0320*/  IMAD.WIDE R2, R19, 0x4, R14 ;  /* 0x0000000413027825 */ /* 0x002fc600078e020e */
[----:B------:R1:W3:Y:S01]  /*0330*/  LDG.E.EL R19, desc[UR4][R4.64+0x4] ;  /* 0x0000040404137981 */ /* 0x0002e2000c2e1900 */
[----:B------:R-:W-:-:S03]  /*0340*/  IMAD.WIDE R10, R11, 0x4, R14 ;  /* 0x000000040b0a7825 */ /* 0x000fc600078e020e */
[----:B------:R-:W5:Y:S04]  /*0350*/  LDG.E.EL R20, desc[UR4][R2.64] ;  /* 0x0000000402147981 */ /* 0x000f68000c2e1900 */
[----:B------:R1:W5:Y:S02]  /*0360*/  LDG.E.EL R21, desc[UR4][R2.64+0x4] ;  /* 0x0000040402157981 */ /* 0x000364000c2e1900 */
[--C-:B-1----:R-:W-:Y:S02]  /*0370*/  IMAD.WIDE R4, R6, 0x4, R14.reuse ;  /* 0x0000000406047825 */ /* 0x102fe400078e020e */
[----:B------:R1:W4:Y:S02]  /*0380*/  LDG.E.EL R27, desc[UR4][R28.64+0x4] ;  /* 0x000004041c1b7981 */ /* 0x000324000c2e1900 */
[----:B------:R-:W-:-:S02]  /*0390*/  IMAD.WIDE R6, R7, 0x4, R14 ;  /* 0x0000000407067825 */ /* 0x000fc400078e020e */
[----:B------:R-:W4:Y:S02]  /*03a0*/  LDG.E.EL R24, desc[UR4][R24.64] ;  /* 0x0000000418187981 */ /* 0x000f24000c2e1900 */
[--C-:B------:R-:W-:Y:S02]  /*03b0*/  IMAD.WIDE R2, R8, 0x4, R14.reuse ;  /* 0x0000000408027825 */ /* 0x100fe400078e020e */
[----:B------:R-:W4:Y:S02]  /*03c0*/  LDG.E.EL R4, desc[UR4][R4.64] ;  /* 0x0000000404047981 */ /* 0x000f24000c2e1900 */
[--C-:B------:R-:W-:Y:S01]  /*03d0*/  IMAD.WIDE R8, R9, 0x4, R14.reuse ;  /* 0x0000000409087825 */ /* 0x100fe200078e020e */
[----:B-1----:R-:W1:Y:S01]  /*03e0*/  LDC.64 R28, c[0x0][0x218] ;  /* 0x00008600ff1c7b82 */ /* 0x002e620000000a00 */
[----:B------:R-:W4:Y:S02]  /*03f0*/  LDG.E.EL R2, desc[UR4][R2.64] ;  /* 0x0000000402027981 */ /* 0x000f24000c2e1900 */
[----:B------:R-:W-:-:S02]  /*0400*/  IMAD.WIDE R12, R13, 0x4, R14 ;  /* 0x000000040d0c7825 */ /* 0x000fc400078e020e */
[----:B------:R-:W4:Y:S02]  /*0410*/  LDG.E.EL R10, desc[UR4][R10.64] ;  /* 0x000000040a0a7981 */ /* 0x000f24000c2e1900 */
[----:B------:R-:W-:Y:S02]  /*0420*/  IMAD.WIDE R14, R23, 0x4, R14 ;  /* 0x00000004170e7825 */ /* 0x000fe400078e020e */
[----:B------:R-:W4:Y:S04]  /*0430*/  LDG.E.EL R6, desc[UR4][R6.64] ;  /* 0x0000000406067981 */ /* 0x000f28000c2e1900 */
[----:B------:R-:W4:Y:S04]  /*0440*/  LDG.E.EL R8, desc[UR4][R8.64] ;  /* 0x0000000408087981 */ /* 0x000f28000c2e1900 */
[----:B------:R-:W4:Y:S04]  /*0450*/  LDG.E.EL R12, desc[UR4][R12.64] ;  /* 0x000000040c0c7981 */ /* 0x000f28000c2e1900 */
[----:B------:R-:W4:Y:S01]  /*0460*/  LDG.E.EL R14, desc[UR4][R14.64] ;  /* 0x000000040e0e7981 */ /* 0x000f22000c2e1900 */
[----:B-1----:R-:W-:-:S04]  /*0470*/  IMAD.WIDE R28, R16, 0x4, R28 ;  /* 0x00000004101c7825 */ /* 0x002fc800078e021c */
[----:B--2---:R-:W-:Y:S01]  /*0480*/  FADD R17, R17, R0 ;  /* 0x0000000011117221 */ /* 0x004fe20000000000 */
[----:B---3--:R-:W-:Y:S01]  /*0490*/  FADD R19, R18, R19 ;  /* 0x0000001312137221 */ /* 0x008fe20000000000 */
[----:B-----5:R-:W-:Y:S01]  /*04a0*/  FADD R21, R20, R21 ;  /* 0x0000001514157221 */ /* 0x020fe20000000000 */
[----:B----4-:R-:W-:Y:S01]  /*04b0*/  FADD R27, R22, R27 ;  /* 0x0000001b161b7221 */ /* 0x010fe20000000000 */
[----:B------:R-:W-:Y:S02]  /*04c0*/  FADD R17, R24, R17 ;  /* 0x0000001118117221 */ /* 0x000fe40000000000 */
[----:B------:R-:W-:Y:S01]  /*04d0*/  FADD R21, R4, R21 ;  /* 0x0000001504157221 */ /* 0x000fe20000000000 */
[----:B------:R-:W-:Y:S01]  /*04e0*/  FADD R19, R2, R19 ;  /* 0x0000001302137221 */ /* 0x000fe20000000000 */
[----:B------:R-:W-:Y:S01]  /*04f0*/  FADD R27, R10, R27 ;  /* 0x0000001b0a1b7221 */ /* 0x000fe20000000000 */
[----:B------:R-:W-:Y:S02]  /*0500*/  FADD R6, R6, R17 ;  /* 0x0000001106067221 */ /* 0x000fe40000000000 */
[----:B------:R-:W-:-:S02]  /*0510*/  FADD R8, R8, R19 ;  /* 0x0000001308087221 */ /* 0x000fc40000000000 */
[----:B------:R-:W-:Y:S01]  /*0520*/  FMUL R4, R6, 0.25 ;  /* 0x3e80000006047820 */ /* 0x000fe20000400000 */
[----:B------:R-:W-:Y:S01]  /*0530*/  FADD R12, R12, R21 ;  /* 0x000000150c0c7221 */ /* 0x000fe20000000000 */
[----:B------:R-:W-:Y:S01]  /*0540*/  FADD R14, R14, R27 ;  /* 0x0000001b0e0e7221 */ /* 0x000fe20000000000 */
[----:B------:R-:W-:Y:S02]  /*0550*/  FMUL R5, R8, 0.25 ;  /* 0x3e80000008057820 */ /* 0x000fe40000400000 */
[----:B------:R-:W-:Y:S01]  /*0560*/  FMUL R6, R12, 0.25 ;  /* 0x3e8000000c067820 */ /* 0x000fe20000400000 */
[----:B------:R-:W-:-:S05]  /*0570*/  FMUL R7, R14, 0.25 ;  /* 0x3e8000000e077820 */ /* 0x000fca0000400000 */
[----:B------:R-:W-:Y:S01]  /*0580*/  STG.E.128 desc[UR4][R28.64], R4 ;  /* 0x000000041c007986 */ /* 0x000fe2000c101d04 */
[----:B------:R-:W-:Y:S05]  /*0590*/  EXIT ;  /* 0x000000000000794d */ /* 0x000fea0003800000 */
.L_x_0:
[----:B------:R-:W-:-:S00]  /*05a0*/  BRA `(.L_x_0) ;  /* 0xfffffffc00fc7947 */ /* 0x000fc0000383ffff */
[----:B------:R-:W-:-:S00]  /*05b0*/  NOP ;  /* 0x0000000000007918 */ /* 0x000fc00000000000 */
        /* <DEDUP_REMOVED lines=12> */
.L_x_1:


//--------------------- .nv.constant0.triton_poi_fused_avg_pool2d_3 --------------------------
	.section	.nv.constant0.triton_poi_fused_avg_pool2d_3,"a",@progbits
	.sectionflags	@""
	.align	4
.nv.constant0.triton_poi_fused_avg_pool2d_3:
	.zero		548
